//
// Generated by NVIDIA NVVM Compiler
//
// Compiler Build ID: CL-36424714
// Cuda compilation tools, release 13.0, V13.0.88
// Based on NVVM 20.0.0
//

.version 9.0
.target sm_100
.address_size 64

	// .globl	_Z6squarePfS_i

.visible .entry _Z6squarePfS_i(
	.param .u64 .ptr .align 1 _Z6squarePfS_i_param_0,
	.param .u64 .ptr .align 1 _Z6squarePfS_i_param_1,
	.param .u32 _Z6squarePfS_i_param_2
)
{
	.reg .pred 	%p<2>;
	.reg .b32 	%r<6>;
	.reg .b32 	%f<3>;
	.reg .b64 	%rd<8>;

	ld.param.u64 	%rd1, [_Z6squarePfS_i_param_0];
	ld.param.u64 	%rd2, [_Z6squarePfS_i_param_1];
	ld.param.u32 	%r2, [_Z6squarePfS_i_param_2];
	mov.u32 	%r3, %tid.x;
	mov.u32 	%r4, %ntid.x;
	mov.u32 	%r5, %ctaid.x;
	mad.lo.s32 	%r1, %r4, %r5, %r3;
	setp.ge.s32 	%p1, %r1, %r2;
	@%p1 bra 	$L__BB0_2;
	cvta.to.global.u64 	%rd3, %rd2;
	cvta.to.global.u64 	%rd4, %rd1;
	mul.wide.s32 	%rd5, %r1, 4;
	add.s64 	%rd6, %rd3, %rd5;
	ld.global.f32 	%f1, [%rd6];
	mul.f32 	%f2, %f1, %f1;
	add.s64 	%rd7, %rd4, %rd5;
	st.global.f32 	[%rd7], %f2;
$L__BB0_2:
	ret;

}


// ===== COMPILED SASS (sm_100) =====

	.target	sm_100

	.elftype	@"ET_EXEC"


//--------------------- .note.nv.tkinfo           --------------------------
	.section	.note.nv.tkinfo,"",@"SHT_NOTE"
	.sectionflags	@"SHF_NOTE_NV_TKINFO"
	.tkinfo
        /*0018*/ 	.word	0x00000002
        /*0030*/ 	.string	""
        /*0030*/ 	.string	"ptxas"
        /*0030*/ 	.string	"Cuda compilation tools, release 13.0, V13.0.88"
        /*0030*/ 	.string	"Build cuda_13.0.r13.0/compiler.36424714_0"
        /*0030*/ 	.string	"-arch sm_100 -m 64 "



//--------------------- .note.nv.cuinfo           --------------------------
	.section	.note.nv.cuinfo,"",@"SHT_NOTE"
	.sectionflags	@"SHF_NOTE_NV_CUINFO"
        /*0018*/ 	.short	0x0002
        /*001a*/ 	.short	0x0064
        /*001c*/ 	.short	0x0082
	.zero		2


//--------------------- .nv.info                  --------------------------
	.section	.nv.info,"",@"SHT_CUDA_INFO"
	.align	4


	//----- nvinfo : EIATTR_REGCOUNT
	.align		4
        /*0000*/ 	.byte	0x04, 0x2f
        /*0002*/ 	.short	(.L_1 - .L_0)
	.align		4
.L_0:
        /*0004*/ 	.word	index@(_Z6squarePfS_i)
        /*0008*/ 	.word	0x0000000a


	//----- nvinfo : EIATTR_FRAME_SIZE
	.align		4
.L_1:
        /*000c*/ 	.byte	0x04, 0x11
        /*000e*/ 	.short	(.L_3 - .L_2)
	.align		4
.L_2:
        /*0010*/ 	.word	index@(_Z6squarePfS_i)
        /*0014*/ 	.word	0x00000000


	//----- nvinfo : EIATTR_MIN_STACK_SIZE
	.align		4
.L_3:
        /*0018*/ 	.byte	0x04, 0x12
        /*001a*/ 	.short	(.L_5 - .L_4)
	.align		4
.L_4:
        /*001c*/ 	.word	index@(_Z6squarePfS_i)
        /*0020*/ 	.word	0x00000000
.L_5:


//--------------------- .nv.compat                --------------------------
	.section	.nv.compat,"",@"SHT_CUDA_COMPAT_INFO"
	.align	4
        /*0000*/ 	.byte	0x02, 0x09, 0x00, 0x00, 0x02, 0x02, 0x01, 0x00, 0x02, 0x05, 0x05, 0x00, 0x03, 0x07, 0x01, 0x01
        /*0010*/ 	.byte	0x02, 0x03, 0x00, 0x00, 0x02, 0x06, 0x01, 0x00, 0x04, 0x0b, 0x08, 0x00, 0x09, 0x00, 0x00, 0x00
        /*0020*/ 	.byte	0x00, 0x00, 0x00, 0x00


//--------------------- .nv.info._Z6squarePfS_i   --------------------------
	.section	.nv.info._Z6squarePfS_i,"",@"SHT_CUDA_INFO"
	.sectionflags	@""
	.align	4


	//----- nvinfo : EIATTR_CUDA_API_VERSION
	.align		4
        /*0000*/ 	.byte	0x04, 0x37
        /*0002*/ 	.short	(.L_7 - .L_6)
.L_6:
        /*0004*/ 	.word	0x00000082


	//----- nvinfo : EIATTR_KPARAM_INFO
	.align		4
.L_7:
        /*0008*/ 	.byte	0x04, 0x17
        /*000a*/ 	.short	(.L_9 - .L_8)
.L_8:
        /*000c*/ 	.word	0x00000000
        /*0010*/ 	.short	0x0002
        /*0012*/ 	.short	0x0010
        /*0014*/ 	.byte	0x00, 0xf0, 0x11, 0x00


	//----- nvinfo : EIATTR_KPARAM_INFO
	.align		4
.L_9:
        /*0018*/ 	.byte	0x04, 0x17
        /*001a*/ 	.short	(.L_11 - .L_10)
.L_10:
        /*001c*/ 	.word	0x00000000
        /*0020*/ 	.short	0x0001
        /*0022*/ 	.short	0x0008
        /*0024*/ 	.byte	0x00, 0xf5, 0x21, 0x00


	//----- nvinfo : EIATTR_KPARAM_INFO
	.align		4
.L_11:
        /*0028*/ 	.byte	0x04, 0x17
        /*002a*/ 	.short	(.L_13 - .L_12)
.L_12:
        /*002c*/ 	.word	0x00000000
        /*0030*/ 	.short	0x0000
        /*0032*/ 	.short	0x0000
        /*0034*/ 	.byte	0x00, 0xf5, 0x21, 0x00


	//----- nvinfo : EIATTR_SPARSE_MMA_MASK
	.align		4
.L_13:
        /*0038*/ 	.byte	0x03, 0x50
        /*003a*/ 	.short	0x0000


	//----- nvinfo : EIATTR_MAXREG_COUNT
	.align		4
        /*003c*/ 	.byte	0x03, 0x1b
        /*003e*/ 	.short	0x00ff


	//----- nvinfo : EIATTR_MERCURY_ISA_VERSION
	.align		4
        /*0040*/ 	.byte	0x03, 0x5f
        /*0042*/ 	.short	0x0101


	//----- nvinfo : EIATTR_VRC_CTA_INIT_COUNT
	.align		4
        /*0044*/ 	.byte	0x02, 0x4a
	.zero		1
	.zero		1


	//----- nvinfo : EIATTR_EXIT_INSTR_OFFSETS
	.align		4
        /*0048*/ 	.byte	0x04, 0x1c
        /*004a*/ 	.short	(.L_15 - .L_14)


	//   ....[0]....
.L_14:
        /*004c*/ 	.word	0x00000070


	//   ....[1]....
        /*0050*/ 	.word	0x00000100


	//----- nvinfo : EIATTR_CBANK_PARAM_SIZE
	.align		4
.L_15:
        /*0054*/ 	.byte	0x03, 0x19
        /*0056*/ 	.short	0x0014


	//----- nvinfo : EIATTR_PARAM_CBANK
	.align		4
        /*0058*/ 	.byte	0x04, 0x0a
        /*005a*/ 	.short	(.L_17 - .L_16)
	.align		4
.L_16:
        /*005c*/ 	.word	index@(.nv.constant0._Z6squarePfS_i)
        /*0060*/ 	.short	0x0380
        /*0062*/ 	.short	0x0014


	//----- nvinfo : EIATTR_SW_WAR
	.align		4
.L_17:
        /*0064*/ 	.byte	0x04, 0x36
        /*0066*/ 	.short	(.L_19 - .L_18)
.L_18:
        /*0068*/ 	.word	0x00000008
.L_19:


//--------------------- .nv.callgraph             --------------------------
	.section	.nv.callgraph,"",@"SHT_CUDA_CALLGRAPH"
	.align	4
	.sectionentsize	8
	.align		4
        /*0000*/ 	.word	0x00000000
	.align		4
        /*0004*/ 	.word	0xffffffff
	.align		4
        /*0008*/ 	.word	0x00000000
	.align		4
        /*000c*/ 	.word	0xfffffffe
	.align		4
        /*0010*/ 	.word	0x00000000
	.align		4
        /*0014*/ 	.word	0xfffffffd
	.align		4
        /*0018*/ 	.word	0x00000000
	.align		4
        /*001c*/ 	.word	0xfffffffc


//--------------------- .text._Z6squarePfS_i      --------------------------
	.section	.text._Z6squarePfS_i,"ax",@progbits
	.align	128
        .global         _Z6squarePfS_i
        .type           _Z6squarePfS_i,@function
        .size           _Z6squarePfS_i,(.L_x_1 - _Z6squarePfS_i)
        .other          _Z6squarePfS_i,@"STO_CUDA_ENTRY STV_DEFAULT"
_Z6squarePfS_i:
.text._Z6squarePfS_i:
[----:B------:R-:W-:Y:S01]  /*0000*/  LDC R1, c[0x0][0x37c] ;  /* 0x0000df00ff017b82 */ /* 0x000fe20000000800 */
[----:B------:R-:W0:Y:S01]  /*0010*/  S2R R7, SR_TID.X ;  /* 0x0000000000077919 */ /* 0x000e220000002100 */
[----:B------:R-:W0:Y:S01]  /*0020*/  LDCU UR4, c[0x0][0x360] ;  /* 0x00006c00ff0477ac */ /* 0x000e220008000800 */
[----:B------:R-:W0:Y:S01]  /*0030*/  S2R R0, SR_CTAID.X ;  /* 0x0000000000007919 */ /* 0x000e220000002500 */
[----:B------:R-:W1:Y:S01]  /*0040*/  LDCU UR5, c[0x0][0x390] ;  /* 0x00007200ff0577ac */ /* 0x000e620008000800 */
[----:B0-----:R-:W-:-:S05]  /*0050*/  IMAD R7, R0, UR4, R7 ;  /* 0x0000000400077c24 */ /* 0x001fca000f8e0207 */
[----:B-1----:R-:W-:-:S13]  /*0060*/  ISETP.GE.AND P0, PT, R7, UR5, PT ;  /* 0x0000000507007c0c */ /* 0x002fda000bf06270 */
[----:B------:R-:W-:Y:S05]  /*0070*/  @P0 EXIT ;  /* 0x000000000000094d */ /* 0x000fea0003800000 */
[----:B------:R-:W0:Y:S01]  /*0080*/  LDC.64 R2, c[0x0][0x388] ;  /* 0x0000e200ff027b82 */ /* 0x000e220000000a00 */
[----:B------:R-:W1:Y:S07]  /*0090*/  LDCU.64 UR4, c[0x0][0x358] ;  /* 0x00006b00ff0477ac */ /* 0x000e6e0008000a00 */
[----:B------:R-:W2:Y:S01]  /*00a0*/  LDC.64 R4, c[0x0][0x380] ;  /* 0x0000e000ff047b82 */ /* 0x000ea20000000a00 */
[----:B0-----:R-:W-:-:S06]  /*00b0*/  IMAD.WIDE R2, R7, 0x4, R2 ;  /* 0x0000000407027825 */ /* 0x001fcc00078e0202 */
[----:B-1----:R-:W3:Y:S01]  /*00c0*/  LDG.E R2, desc[UR4][R2.64] ;  /* 0x0000000402027981 */ /* 0x002ee2000c1e1900 */
[----:B--2---:R-:W-:-:S04]  /*00d0*/  IMAD.WIDE R4, R7, 0x4, R4 ;  /* 0x0000000407047825 */ /* 0x004fc800078e0204 */
[----:B---3--:R-:W-:-:S05]  /*00e0*/  FMUL R7, R2, R2 ;  /* 0x0000000202077220 */ /* 0x008fca0000400000 */
[----:B------:R-:W-:Y:S01]  /*00f0*/  STG.E desc[UR4][R4.64], R7 ;  /* 0x0000000704007986 */ /* 0x000fe2000c101904 */
[----:B------:R-:W-:Y:S05]  /*0100*/  EXIT ;  /* 0x000000000000794d */ /* 0x000fea0003800000 */
.L_x_0:
[----:B------:R-:W-:-:S00]  /*0110*/  BRA `(.L_x_0) ;  /* 0xfffffffc00fc7947 */ /* 0x000fc0000383ffff */
[----:B------:R-:W-:-:S00]  /*0120*/  NOP ;  /* 0x0000000000007918 */ /* 0x000fc00000000000 */
        /* <DEDUP_REMOVED lines=13> */
.L_x_1:


//--------------------- .nv.shared.reserved.0     --------------------------
	.section	.nv.shared.reserved.0,"aw",@nobits
	.weak		__nv_reservedSMEM_offset_0_alias
	.size		__nv_reservedSMEM_offset_0_alias, 0, 64
	.other		__nv_reservedSMEM_offset_0_alias,@"STO_CUDA_RESERVED_SHARED STV_DEFAULT"
__nv_reservedSMEM_offset_0_alias:
	.zero		0
	.zero		64


//--------------------- .nv.constant0._Z6squarePfS_i --------------------------
	.section	.nv.constant0._Z6squarePfS_i,"a",@progbits
	.sectionflags	@""
	.align	4
.nv.constant0._Z6squarePfS_i:
	.zero		916


//--------------------- SYMBOLS --------------------------

	.type		.nv.reservedSmem.offset0,@object
	.size		.nv.reservedSmem.offset0,0x4
